//
// Generated by NVIDIA NVVM Compiler
//
// Compiler Build ID: CL-36424714
// Cuda compilation tools, release 13.0, V13.0.88
// Based on NVVM 20.0.0
//

.version 9.0
.target sm_100
.address_size 64

	// .globl	_Z5hellov
.extern .func  (.param .b32 func_retval0) vprintf
(
	.param .b64 vprintf_param_0,
	.param .b64 vprintf_param_1
)
;
.global .align 1 .b8 $str[39] = {72, 101, 108, 108, 111, 32, 119, 111, 114, 108, 100, 33, 32, 73, 39, 109, 32, 97, 32, 116, 104, 114, 101, 97, 100, 32, 105, 110, 32, 98, 108, 111, 99, 107, 32, 37, 100, 10};

.visible .entry _Z5hellov()
{
	.local .align 8 .b8 	__local_depot0[8];
	.reg .b64 	%SP;
	.reg .b64 	%SPL;
	.reg .b32 	%r<4>;
	.reg .b64 	%rd<5>;

	mov.u64 	%SPL, __local_depot0;
	cvta.local.u64 	%SP, %SPL;
	add.u64 	%rd1, %SP, 0;
	add.u64 	%rd2, %SPL, 0;
	mov.u32 	%r1, %ctaid.x;
	st.local.u32 	[%rd2], %r1;
	mov.u64 	%rd3, $str;
	cvta.global.u64 	%rd4, %rd3;
	{ // callseq 0, 0
	.param .b64 param0;
	st.param.b64 	[param0], %rd4;
	.param .b64 param1;
	st.param.b64 	[param1], %rd1;
	.param .b32 retval0;
	call.uni (retval0), 
	vprintf, 
	(
	param0, 
	param1
	);
	ld.param.b32 	%r2, [retval0];
	} // callseq 0
	ret;

}


// ===== COMPILED SASS (sm_100) =====

	.target	sm_100

	.elftype	@"ET_EXEC"


//--------------------- .note.nv.tkinfo           --------------------------
	.section	.note.nv.tkinfo,"",@"SHT_NOTE"
	.sectionflags	@"SHF_NOTE_NV_TKINFO"
	.tkinfo
        /*0018*/ 	.word	0x00000002
        /*0030*/ 	.string	""
        /*0030*/ 	.string	"ptxas"
        /*0030*/ 	.string	"Cuda compilation tools, release 13.0, V13.0.88"
        /*0030*/ 	.string	"Build cuda_13.0.r13.0/compiler.36424714_0"
        /*0030*/ 	.string	"-arch sm_100 -m 64 "



//--------------------- .note.nv.cuinfo           --------------------------
	.section	.note.nv.cuinfo,"",@"SHT_NOTE"
	.sectionflags	@"SHF_NOTE_NV_CUINFO"
        /*0018*/ 	.short	0x0002
        /*001a*/ 	.short	0x0064
        /*001c*/ 	.short	0x0082
	.zero		2


//--------------------- .nv.info                  --------------------------
	.section	.nv.info,"",@"SHT_CUDA_INFO"
	.align	4


	//----- nvinfo : EIATTR_REGCOUNT
	.align		4
        /*0000*/ 	.byte	0x04, 0x2f
        /*0002*/ 	.short	(.L_2 - .L_1)
	.align		4
.L_1:
        /*0004*/ 	.word	index@(_Z5hellov)
        /*0008*/ 	.word	0x00000018


	//----- nvinfo : EIATTR_FRAME_SIZE
	.align		4
.L_2:
        /*000c*/ 	.byte	0x04, 0x11
        /*000e*/ 	.short	(.L_4 - .L_3)
	.align		4
.L_3:
        /*0010*/ 	.word	index@(_Z5hellov)
        /*0014*/ 	.word	0x00000008


	//----- nvinfo : EIATTR_MIN_STACK_SIZE
	.align		4
.L_4:
        /*0018*/ 	.byte	0x04, 0x12
        /*001a*/ 	.short	(.L_6 - .L_5)
	.align		4
.L_5:
        /*001c*/ 	.word	index@(_Z5hellov)
        /*0020*/ 	.word	0x00000008
.L_6:


//--------------------- .nv.compat                --------------------------
	.section	.nv.compat,"",@"SHT_CUDA_COMPAT_INFO"
	.align	4
        /*0000*/ 	.byte	0x02, 0x09, 0x00, 0x00, 0x02, 0x02, 0x01, 0x00, 0x02, 0x05, 0x05, 0x00, 0x03, 0x07, 0x01, 0x01
        /*0010*/ 	.byte	0x02, 0x03, 0x00, 0x00, 0x02, 0x06, 0x01, 0x00, 0x04, 0x0b, 0x08, 0x00, 0x09, 0x00, 0x00, 0x00
        /*0020*/ 	.byte	0x00, 0x00, 0x00, 0x00


//--------------------- .nv.info._Z5hellov        --------------------------
	.section	.nv.info._Z5hellov,"",@"SHT_CUDA_INFO"
	.sectionflags	@""
	.align	4


	//----- nvinfo : EIATTR_CUDA_API_VERSION
	.align		4
        /*0000*/ 	.byte	0x04, 0x37
        /*0002*/ 	.short	(.L_8 - .L_7)
.L_7:
        /*0004*/ 	.word	0x00000082


	//----- nvinfo : EIATTR_SPARSE_MMA_MASK
	.align		4
.L_8:
        /*0008*/ 	.byte	0x03, 0x50
        /*000a*/ 	.short	0x0000


	//----- nvinfo : EIATTR_MAXREG_COUNT
	.align		4
        /*000c*/ 	.byte	0x03, 0x1b
        /*000e*/ 	.short	0x00ff


	//----- nvinfo : EIATTR_EXTERNS
	.align		4
        /*0010*/ 	.byte	0x04, 0x0f
        /*0012*/ 	.short	(.L_10 - .L_9)


	//   ....[0]....
	.align		4
.L_9:
        /*0014*/ 	.word	index@(vprintf)


	//----- nvinfo : EIATTR_MERCURY_ISA_VERSION
	.align		4
.L_10:
        /*0018*/ 	.byte	0x03, 0x5f
        /*001a*/ 	.short	0x0101


	//----- nvinfo : EIATTR_VRC_CTA_INIT_COUNT
	.align		4
        /*001c*/ 	.byte	0x02, 0x4a
	.zero		1
	.zero		1


	//----- nvinfo : EIATTR_SYSCALL_OFFSETS
	.align		4
        /*0020*/ 	.byte	0x04, 0x46
        /*0022*/ 	.short	(.L_12 - .L_11)


	//   ....[0]....
.L_11:
        /*0024*/ 	.word	0x000000e0


	//----- nvinfo : EIATTR_EXIT_INSTR_OFFSETS
	.align		4
.L_12:
        /*0028*/ 	.byte	0x04, 0x1c
        /*002a*/ 	.short	(.L_14 - .L_13)


	//   ....[0]....
.L_13:
        /*002c*/ 	.word	0x000000f0


	//----- nvinfo : EIATTR_SW_WAR
	.align		4
.L_14:
        /*0030*/ 	.byte	0x04, 0x36
        /*0032*/ 	.short	(.L_16 - .L_15)
.L_15:
        /*0034*/ 	.word	0x00000008
.L_16:


//--------------------- .nv.callgraph             --------------------------
	.section	.nv.callgraph,"",@"SHT_CUDA_CALLGRAPH"
	.align	4
	.sectionentsize	8
	.align		4
        /*0000*/ 	.word	0x00000000
	.align		4
        /*0004*/ 	.word	0xffffffff
	.align		4
        /*0008*/ 	.word	index@(_Z5hellov)
	.align		4
        /*000c*/ 	.word	index@(vprintf)
	.align		4
        /*0010*/ 	.word	0x00000000
	.align		4
        /*0014*/ 	.word	0xfffffffe
	.align		4
        /*0018*/ 	.word	0x00000000
	.align		4
        /*001c*/ 	.word	0xfffffffd
	.align		4
        /*0020*/ 	.word	0x00000000
	.align		4
        /*0024*/ 	.word	0xfffffffc


//--------------------- .nv.constant4             --------------------------
	.section	.nv.constant4,"a",@progbits
	.align	8
	.align		8
.nv.constant4:
        /*0000*/ 	.dword	vprintf
	.align		8
        /*0008*/ 	.dword	$str


//--------------------- .text._Z5hellov           --------------------------
	.section	.text._Z5hellov,"ax",@progbits
	.align	128
        .global         _Z5hellov
        .type           _Z5hellov,@function
        .size           _Z5hellov,(.L_x_2 - _Z5hellov)
        .other          _Z5hellov,@"STO_CUDA_ENTRY STV_DEFAULT"
_Z5hellov:
.text._Z5hellov:
[----:B------:R-:W0:Y:S01]  /*0000*/  LDC R1, c[0x0][0x37c] ;  /* 0x0000df00ff017b82 */ /* 0x000e220000000800 */
[----:B------:R-:W1:Y:S01]  /*0010*/  S2R R8, SR_CTAID.X ;  /* 0x0000000000087919 */ /* 0x000e620000002500 */
[----:B0-----:R-:W-:Y:S01]  /*0020*/  VIADD R1, R1, 0xfffffff8 ;  /* 0xfffffff801017836 */ /* 0x001fe20000000000 */
[----:B------:R-:W-:Y:S01]  /*0030*/  MOV R0, 0x0 ;  /* 0x0000000000007802 */ /* 0x000fe20000000f00 */
[----:B------:R-:W0:Y:S04]  /*0040*/  LDCU UR4, c[0x0][0x2f8] ;  /* 0x00005f00ff0477ac */ /* 0x000e280008000800 */
[----:B------:R2:W3:Y:S01]  /*0050*/  LDC.64 R2, c[0x4][R0] ;  /* 0x0100000000027b82 */ /* 0x0004e20000000a00 */
[----:B------:R-:W4:Y:S01]  /*0060*/  LDCU.64 UR6, c[0x4][0x8] ;  /* 0x01000100ff0677ac */ /* 0x000f220008000a00 */
[----:B------:R-:W5:Y:S01]  /*0070*/  LDCU UR5, c[0x0][0x2fc] ;  /* 0x00005f80ff0577ac */ /* 0x000f620008000800 */
[----:B0-----:R-:W-:Y:S01]  /*0080*/  IADD3 R6, P0, PT, R1, UR4, RZ ;  /* 0x0000000401067c10 */ /* 0x001fe2000ff1e0ff */
[----:B----4-:R-:W-:Y:S01]  /*0090*/  IMAD.U32 R4, RZ, RZ, UR6 ;  /* 0x00000006ff047e24 */ /* 0x010fe2000f8e00ff */
[----:B------:R-:W-:-:S03]  /*00a0*/  MOV R5, UR7 ;  /* 0x0000000700057c02 */ /* 0x000fc60008000f00 */
[----:B-----5:R-:W-:Y:S01]  /*00b0*/  IMAD.X R7, RZ, RZ, UR5, P0 ;  /* 0x00000005ff077e24 */ /* 0x020fe200080e06ff */
[----:B-1----:R2:W-:Y:S07]  /*00c0*/  STL [R1], R8 ;  /* 0x0000000801007387 */ /* 0x0025ee0000100800 */
[----:B------:R-:W-:-:S07]  /*00d0*/  LEPC R20, `(.L_x_0) ;  /* 0x000000001014794e */ /* 0x000fce0000000000 */
[----:B--23--:R-:W-:Y:S05]  /*00e0*/  CALL.ABS.NOINC R2 ;  /* 0x0000000002007343 */ /* 0x00cfea0003c00000 */
.L_x_0:
[----:B------:R-:W-:Y:S05]  /*00f0*/  EXIT ;  /* 0x000000000000794d */ /* 0x000fea0003800000 */
.L_x_1:
[----:B------:R-:W-:-:S00]  /*0100*/  BRA `(.L_x_1) ;  /* 0xfffffffc00fc7947 */ /* 0x000fc0000383ffff */
[----:B------:R-:W-:-:S00]  /*0110*/  NOP ;  /* 0x0000000000007918 */ /* 0x000fc00000000000 */
        /* <DEDUP_REMOVED lines=14> */
.L_x_2:


//--------------------- .nv.global.init           --------------------------
	.section	.nv.global.init,"aw",@progbits
.nv.global.init:
	.type		$str,@object
	.size		$str,(.L_0 - $str)
$str:
        /*0000*/ 	.byte	0x48, 0x65, 0x6c, 0x6c, 0x6f, 0x20, 0x77, 0x6f, 0x72, 0x6c, 0x64, 0x21, 0x20, 0x49, 0x27, 0x6d
        /*0010*/ 	.byte	0x20, 0x61, 0x20, 0x74, 0x68, 0x72, 0x65, 0x61, 0x64, 0x20, 0x69, 0x6e, 0x20, 0x62, 0x6c, 0x6f
        /*0020*/ 	.byte	0x63, 0x6b, 0x20, 0x25, 0x64, 0x0a, 0x00
.L_0:


//--------------------- .nv.shared.reserved.0     --------------------------
	.section	.nv.shared.reserved.0,"aw",@nobits
	.weak		__nv_reservedSMEM_offset_0_alias
	.size		__nv_reservedSMEM_offset_0_alias, 0, 64
	.other		__nv_reservedSMEM_offset_0_alias,@"STO_CUDA_RESERVED_SHARED STV_DEFAULT"
__nv_reservedSMEM_offset_0_alias:
	.zero		0
	.zero		64


//--------------------- .nv.constant0._Z5hellov   --------------------------
	.section	.nv.constant0._Z5hellov,"a",@progbits
	.sectionflags	@""
	.align	4
.nv.constant0._Z5hellov:
	.zero		896


//--------------------- SYMBOLS --------------------------

	.type		.nv.reservedSmem.offset0,@object
	.size		.nv.reservedSmem.offset0,0x4
	.type		vprintf,@function
